//
// Generated by NVIDIA NVVM Compiler
//
// Compiler Build ID: CL-36424714
// Cuda compilation tools, release 13.0, V13.0.88
// Based on NVVM 20.0.0
//

.version 9.0
.target sm_100
.address_size 64

	// .globl	_Z5hellov
.extern .func  (.param .b32 func_retval0) vprintf
(
	.param .b64 vprintf_param_0,
	.param .b64 vprintf_param_1
)
;
.global .align 1 .b8 $str[9] = {105, 100, 120, 58, 32, 37, 100, 32};

.visible .entry _Z5hellov()
{
	.local .align 8 .b8 	__local_depot0[8];
	.reg .b64 	%SP;
	.reg .b64 	%SPL;
	.reg .b32 	%r<7>;
	.reg .b64 	%rd<5>;

	mov.u64 	%SPL, __local_depot0;
	cvta.local.u64 	%SP, %SPL;
	add.u64 	%rd1, %SP, 0;
	add.u64 	%rd2, %SPL, 0;
	mov.u32 	%r1, %ctaid.x;
	mov.u32 	%r2, %ntid.x;
	mov.u32 	%r3, %tid.x;
	mad.lo.s32 	%r4, %r1, %r2, %r3;
	st.local.u32 	[%rd2], %r4;
	mov.u64 	%rd3, $str;
	cvta.global.u64 	%rd4, %rd3;
	{ // callseq 0, 0
	.param .b64 param0;
	st.param.b64 	[param0], %rd4;
	.param .b64 param1;
	st.param.b64 	[param1], %rd1;
	.param .b32 retval0;
	call.uni (retval0), 
	vprintf, 
	(
	param0, 
	param1
	);
	ld.param.b32 	%r5, [retval0];
	} // callseq 0
	ret;

}


// ===== COMPILED SASS (sm_100) =====

	.target	sm_100

	.elftype	@"ET_EXEC"


//--------------------- .note.nv.tkinfo           --------------------------
	.section	.note.nv.tkinfo,"",@"SHT_NOTE"
	.sectionflags	@"SHF_NOTE_NV_TKINFO"
	.tkinfo
        /*0018*/ 	.word	0x00000002
        /*0030*/ 	.string	""
        /*0030*/ 	.string	"ptxas"
        /*0030*/ 	.string	"Cuda compilation tools, release 13.0, V13.0.88"
        /*0030*/ 	.string	"Build cuda_13.0.r13.0/compiler.36424714_0"
        /*0030*/ 	.string	"-arch sm_100 -m 64 "



//--------------------- .note.nv.cuinfo           --------------------------
	.section	.note.nv.cuinfo,"",@"SHT_NOTE"
	.sectionflags	@"SHF_NOTE_NV_CUINFO"
        /*0018*/ 	.short	0x0002
        /*001a*/ 	.short	0x0064
        /*001c*/ 	.short	0x0082
	.zero		2


//--------------------- .nv.info                  --------------------------
	.section	.nv.info,"",@"SHT_CUDA_INFO"
	.align	4


	//----- nvinfo : EIATTR_REGCOUNT
	.align		4
        /*0000*/ 	.byte	0x04, 0x2f
        /*0002*/ 	.short	(.L_2 - .L_1)
	.align		4
.L_1:
        /*0004*/ 	.word	index@(_Z5hellov)
        /*0008*/ 	.word	0x00000018


	//----- nvinfo : EIATTR_FRAME_SIZE
	.align		4
.L_2:
        /*000c*/ 	.byte	0x04, 0x11
        /*000e*/ 	.short	(.L_4 - .L_3)
	.align		4
.L_3:
        /*0010*/ 	.word	index@(_Z5hellov)
        /*0014*/ 	.word	0x00000008


	//----- nvinfo : EIATTR_MIN_STACK_SIZE
	.align		4
.L_4:
        /*0018*/ 	.byte	0x04, 0x12
        /*001a*/ 	.short	(.L_6 - .L_5)
	.align		4
.L_5:
        /*001c*/ 	.word	index@(_Z5hellov)
        /*0020*/ 	.word	0x00000008
.L_6:


//--------------------- .nv.compat                --------------------------
	.section	.nv.compat,"",@"SHT_CUDA_COMPAT_INFO"
	.align	4
        /*0000*/ 	.byte	0x02, 0x09, 0x00, 0x00, 0x02, 0x02, 0x01, 0x00, 0x02, 0x05, 0x05, 0x00, 0x03, 0x07, 0x01, 0x01
        /*0010*/ 	.byte	0x02, 0x03, 0x00, 0x00, 0x02, 0x06, 0x01, 0x00, 0x04, 0x0b, 0x08, 0x00, 0x09, 0x00, 0x00, 0x00
        /*0020*/ 	.byte	0x00, 0x00, 0x00, 0x00


//--------------------- .nv.info._Z5hellov        --------------------------
	.section	.nv.info._Z5hellov,"",@"SHT_CUDA_INFO"
	.sectionflags	@""
	.align	4


	//----- nvinfo : EIATTR_CUDA_API_VERSION
	.align		4
        /*0000*/ 	.byte	0x04, 0x37
        /*0002*/ 	.short	(.L_8 - .L_7)
.L_7:
        /*0004*/ 	.word	0x00000082


	//----- nvinfo : EIATTR_SPARSE_MMA_MASK
	.align		4
.L_8:
        /*0008*/ 	.byte	0x03, 0x50
        /*000a*/ 	.short	0x0000


	//----- nvinfo : EIATTR_MAXREG_COUNT
	.align		4
        /*000c*/ 	.byte	0x03, 0x1b
        /*000e*/ 	.short	0x00ff


	//----- nvinfo : EIATTR_EXTERNS
	.align		4
        /*0010*/ 	.byte	0x04, 0x0f
        /*0012*/ 	.short	(.L_10 - .L_9)


	//   ....[0]....
	.align		4
.L_9:
        /*0014*/ 	.word	index@(vprintf)


	//----- nvinfo : EIATTR_MERCURY_ISA_VERSION
	.align		4
.L_10:
        /*0018*/ 	.byte	0x03, 0x5f
        /*001a*/ 	.short	0x0101


	//----- nvinfo : EIATTR_VRC_CTA_INIT_COUNT
	.align		4
        /*001c*/ 	.byte	0x02, 0x4a
	.zero		1
	.zero		1


	//----- nvinfo : EIATTR_SYSCALL_OFFSETS
	.align		4
        /*0020*/ 	.byte	0x04, 0x46
        /*0022*/ 	.short	(.L_12 - .L_11)


	//   ....[0]....
.L_11:
        /*0024*/ 	.word	0x00000110


	//----- nvinfo : EIATTR_EXIT_INSTR_OFFSETS
	.align		4
.L_12:
        /*0028*/ 	.byte	0x04, 0x1c
        /*002a*/ 	.short	(.L_14 - .L_13)


	//   ....[0]....
.L_13:
        /*002c*/ 	.word	0x00000120


	//----- nvinfo : EIATTR_SW_WAR
	.align		4
.L_14:
        /*0030*/ 	.byte	0x04, 0x36
        /*0032*/ 	.short	(.L_16 - .L_15)
.L_15:
        /*0034*/ 	.word	0x00000008
.L_16:


//--------------------- .nv.callgraph             --------------------------
	.section	.nv.callgraph,"",@"SHT_CUDA_CALLGRAPH"
	.align	4
	.sectionentsize	8
	.align		4
        /*0000*/ 	.word	0x00000000
	.align		4
        /*0004*/ 	.word	0xffffffff
	.align		4
        /*0008*/ 	.word	index@(_Z5hellov)
	.align		4
        /*000c*/ 	.word	index@(vprintf)
	.align		4
        /*0010*/ 	.word	0x00000000
	.align		4
        /*0014*/ 	.word	0xfffffffe
	.align		4
        /*0018*/ 	.word	0x00000000
	.align		4
        /*001c*/ 	.word	0xfffffffd
	.align		4
        /*0020*/ 	.word	0x00000000
	.align		4
        /*0024*/ 	.word	0xfffffffc


//--------------------- .nv.constant4             --------------------------
	.section	.nv.constant4,"a",@progbits
	.align	8
	.align		8
.nv.constant4:
        /*0000*/ 	.dword	vprintf
	.align		8
        /*0008*/ 	.dword	$str


//--------------------- .text._Z5hellov           --------------------------
	.section	.text._Z5hellov,"ax",@progbits
	.align	128
        .global         _Z5hellov
        .type           _Z5hellov,@function
        .size           _Z5hellov,(.L_x_2 - _Z5hellov)
        .other          _Z5hellov,@"STO_CUDA_ENTRY STV_DEFAULT"
_Z5hellov:
.text._Z5hellov:
[----:B------:R-:W0:Y:S01]  /*0000*/  LDC R1, c[0x0][0x37c] ;  /* 0x0000df00ff017b82 */ /* 0x000e220000000800 */
[----:B------:R-:W1:Y:S01]  /*0010*/  S2R R3, SR_TID.X ;  /* 0x0000000000037919 */ /* 0x000e620000002100 */
[----:B------:R-:W2:Y:S06]  /*0020*/  LDCU UR5, c[0x0][0x2fc] ;  /* 0x00005f80ff0577ac */ /* 0x000eac0008000800 */
[----:B------:R-:W1:Y:S01]  /*0030*/  S2UR UR6, SR_CTAID.X ;  /* 0x00000000000679c3 */ /* 0x000e620000002500 */
[----:B------:R-:W-:Y:S01]  /*0040*/  MOV R2, 0x0 ;  /* 0x0000000000027802 */ /* 0x000fe20000000f00 */
[----:B0-----:R-:W-:Y:S01]  /*0050*/  VIADD R1, R1, 0xfffffff8 ;  /* 0xfffffff801017836 */ /* 0x001fe20000000000 */
[----:B------:R-:W0:Y:S05]  /*0060*/  LDCU UR4, c[0x0][0x2f8] ;  /* 0x00005f00ff0477ac */ /* 0x000e2a0008000800 */
[----:B------:R-:W1:Y:S01]  /*0070*/  LDC R0, c[0x0][0x360] ;  /* 0x0000d800ff007b82 */ /* 0x000e620000000800 */
[----:B0-----:R-:W-:-:S05]  /*0080*/  IADD3 R6, P0, PT, R1, UR4, RZ ;  /* 0x0000000401067c10 */ /* 0x001fca000ff1e0ff */
[----:B--2---:R-:W-:Y:S02]  /*0090*/  IMAD.X R7, RZ, RZ, UR5, P0 ;  /* 0x00000005ff077e24 */ /* 0x004fe400080e06ff */
[----:B-1----:R-:W-:Y:S01]  /*00a0*/  IMAD R0, R0, UR6, R3 ;  /* 0x0000000600007c24 */ /* 0x002fe2000f8e0203 */
[----:B------:R-:W0:Y:S01]  /*00b0*/  LDCU.64 UR6, c[0x4][0x8] ;  /* 0x01000100ff0677ac */ /* 0x000e220008000a00 */
[----:B------:R-:W1:Y:S03]  /*00c0*/  LDC.64 R2, c[0x4][R2] ;  /* 0x0100000002027b82 */ /* 0x000e660000000a00 */
[----:B------:R2:W-:Y:S01]  /*00d0*/  STL [R1], R0 ;  /* 0x0000000001007387 */ /* 0x0005e20000100800 */
[----:B0-----:R-:W-:Y:S01]  /*00e0*/  IMAD.U32 R4, RZ, RZ, UR6 ;  /* 0x00000006ff047e24 */ /* 0x001fe2000f8e00ff */
[----:B--2---:R-:W-:-:S07]  /*00f0*/  MOV R5, UR7 ;  /* 0x0000000700057c02 */ /* 0x004fce0008000f00 */
[----:B------:R-:W-:-:S07]  /*0100*/  LEPC R20, `(.L_x_0) ;  /* 0x000000001014794e */ /* 0x000fce0000000000 */
[----:B-1----:R-:W-:Y:S05]  /*0110*/  CALL.ABS.NOINC R2 ;  /* 0x0000000002007343 */ /* 0x002fea0003c00000 */
.L_x_0:
[----:B------:R-:W-:Y:S05]  /*0120*/  EXIT ;  /* 0x000000000000794d */ /* 0x000fea0003800000 */
.L_x_1:
[----:B------:R-:W-:-:S00]  /*0130*/  BRA `(.L_x_1) ;  /* 0xfffffffc00fc7947 */ /* 0x000fc0000383ffff */
[----:B------:R-:W-:-:S00]  /*0140*/  NOP ;  /* 0x0000000000007918 */ /* 0x000fc00000000000 */
        /* <DEDUP_REMOVED lines=11> */
.L_x_2:


//--------------------- .nv.global.init           --------------------------
	.section	.nv.global.init,"aw",@progbits
.nv.global.init:
	.type		$str,@object
	.size		$str,(.L_0 - $str)
$str:
        /*0000*/ 	.byte	0x69, 0x64, 0x78, 0x3a, 0x20, 0x25, 0x64, 0x20, 0x00
.L_0:


//--------------------- .nv.shared.reserved.0     --------------------------
	.section	.nv.shared.reserved.0,"aw",@nobits
	.weak		__nv_reservedSMEM_offset_0_alias
	.size		__nv_reservedSMEM_offset_0_alias, 0, 64
	.other		__nv_reservedSMEM_offset_0_alias,@"STO_CUDA_RESERVED_SHARED STV_DEFAULT"
__nv_reservedSMEM_offset_0_alias:
	.zero		0
	.zero		64


//--------------------- .nv.constant0._Z5hellov   --------------------------
	.section	.nv.constant0._Z5hellov,"a",@progbits
	.sectionflags	@""
	.align	4
.nv.constant0._Z5hellov:
	.zero		896


//--------------------- SYMBOLS --------------------------

	.type		.nv.reservedSmem.offset0,@object
	.size		.nv.reservedSmem.offset0,0x4
	.type		vprintf,@function
